//
// Generated by NVIDIA NVVM Compiler
//
// Compiler Build ID: CL-36424714
// Cuda compilation tools, release 13.0, V13.0.88
// Based on NVVM 20.0.0
//

.version 9.0
.target sm_100
.address_size 64

	// .globl	_Z5saxpyifPKfPf

.visible .entry _Z5saxpyifPKfPf(
	.param .u32 _Z5saxpyifPKfPf_param_0,
	.param .f32 _Z5saxpyifPKfPf_param_1,
	.param .u64 .ptr .align 1 _Z5saxpyifPKfPf_param_2,
	.param .u64 .ptr .align 1 _Z5saxpyifPKfPf_param_3
)
{
	.reg .pred 	%p<2>;
	.reg .b32 	%r<6>;
	.reg .b32 	%f<5>;
	.reg .b64 	%rd<8>;

	ld.param.u32 	%r2, [_Z5saxpyifPKfPf_param_0];
	ld.param.f32 	%f1, [_Z5saxpyifPKfPf_param_1];
	ld.param.u64 	%rd1, [_Z5saxpyifPKfPf_param_2];
	ld.param.u64 	%rd2, [_Z5saxpyifPKfPf_param_3];
	mov.u32 	%r3, %tid.x;
	mov.u32 	%r4, %ntid.x;
	mov.u32 	%r5, %ctaid.x;
	mad.lo.s32 	%r1, %r4, %r5, %r3;
	setp.ge.s32 	%p1, %r1, %r2;
	@%p1 bra 	$L__BB0_2;
	cvta.to.global.u64 	%rd3, %rd1;
	cvta.to.global.u64 	%rd4, %rd2;
	mul.wide.s32 	%rd5, %r1, 4;
	add.s64 	%rd6, %rd3, %rd5;
	ld.global.f32 	%f2, [%rd6];
	add.s64 	%rd7, %rd4, %rd5;
	ld.global.f32 	%f3, [%rd7];
	fma.rn.f32 	%f4, %f1, %f2, %f3;
	st.global.f32 	[%rd7], %f4;
$L__BB0_2:
	ret;

}


// ===== COMPILED SASS (sm_100) =====

	.target	sm_100

	.elftype	@"ET_EXEC"


//--------------------- .note.nv.tkinfo           --------------------------
	.section	.note.nv.tkinfo,"",@"SHT_NOTE"
	.sectionflags	@"SHF_NOTE_NV_TKINFO"
	.tkinfo
        /*0018*/ 	.word	0x00000002
        /*0030*/ 	.string	""
        /*0030*/ 	.string	"ptxas"
        /*0030*/ 	.string	"Cuda compilation tools, release 13.0, V13.0.88"
        /*0030*/ 	.string	"Build cuda_13.0.r13.0/compiler.36424714_0"
        /*0030*/ 	.string	"-arch sm_100 -m 64 "



//--------------------- .note.nv.cuinfo           --------------------------
	.section	.note.nv.cuinfo,"",@"SHT_NOTE"
	.sectionflags	@"SHF_NOTE_NV_CUINFO"
        /*0018*/ 	.short	0x0002
        /*001a*/ 	.short	0x0064
        /*001c*/ 	.short	0x0082
	.zero		2


//--------------------- .nv.info                  --------------------------
	.section	.nv.info,"",@"SHT_CUDA_INFO"
	.align	4


	//----- nvinfo : EIATTR_REGCOUNT
	.align		4
        /*0000*/ 	.byte	0x04, 0x2f
        /*0002*/ 	.short	(.L_1 - .L_0)
	.align		4
.L_0:
        /*0004*/ 	.word	index@(_Z5saxpyifPKfPf)
        /*0008*/ 	.word	0x0000000a


	//----- nvinfo : EIATTR_FRAME_SIZE
	.align		4
.L_1:
        /*000c*/ 	.byte	0x04, 0x11
        /*000e*/ 	.short	(.L_3 - .L_2)
	.align		4
.L_2:
        /*0010*/ 	.word	index@(_Z5saxpyifPKfPf)
        /*0014*/ 	.word	0x00000000


	//----- nvinfo : EIATTR_MIN_STACK_SIZE
	.align		4
.L_3:
        /*0018*/ 	.byte	0x04, 0x12
        /*001a*/ 	.short	(.L_5 - .L_4)
	.align		4
.L_4:
        /*001c*/ 	.word	index@(_Z5saxpyifPKfPf)
        /*0020*/ 	.word	0x00000000
.L_5:


//--------------------- .nv.compat                --------------------------
	.section	.nv.compat,"",@"SHT_CUDA_COMPAT_INFO"
	.align	4
        /*0000*/ 	.byte	0x02, 0x09, 0x00, 0x00, 0x02, 0x02, 0x01, 0x00, 0x02, 0x05, 0x05, 0x00, 0x03, 0x07, 0x01, 0x01
        /*0010*/ 	.byte	0x02, 0x03, 0x00, 0x00, 0x02, 0x06, 0x01, 0x00, 0x04, 0x0b, 0x08, 0x00, 0x09, 0x00, 0x00, 0x00
        /*0020*/ 	.byte	0x00, 0x00, 0x00, 0x00


//--------------------- .nv.info._Z5saxpyifPKfPf  --------------------------
	.section	.nv.info._Z5saxpyifPKfPf,"",@"SHT_CUDA_INFO"
	.sectionflags	@""
	.align	4


	//----- nvinfo : EIATTR_CUDA_API_VERSION
	.align		4
        /*0000*/ 	.byte	0x04, 0x37
        /*0002*/ 	.short	(.L_7 - .L_6)
.L_6:
        /*0004*/ 	.word	0x00000082


	//----- nvinfo : EIATTR_KPARAM_INFO
	.align		4
.L_7:
        /*0008*/ 	.byte	0x04, 0x17
        /*000a*/ 	.short	(.L_9 - .L_8)
.L_8:
        /*000c*/ 	.word	0x00000000
        /*0010*/ 	.short	0x0003
        /*0012*/ 	.short	0x0010
        /*0014*/ 	.byte	0x00, 0xf5, 0x21, 0x00


	//----- nvinfo : EIATTR_KPARAM_INFO
	.align		4
.L_9:
        /*0018*/ 	.byte	0x04, 0x17
        /*001a*/ 	.short	(.L_11 - .L_10)
.L_10:
        /*001c*/ 	.word	0x00000000
        /*0020*/ 	.short	0x0002
        /*0022*/ 	.short	0x0008
        /*0024*/ 	.byte	0x00, 0xf5, 0x21, 0x00


	//----- nvinfo : EIATTR_KPARAM_INFO
	.align		4
.L_11:
        /*0028*/ 	.byte	0x04, 0x17
        /*002a*/ 	.short	(.L_13 - .L_12)
.L_12:
        /*002c*/ 	.word	0x00000000
        /*0030*/ 	.short	0x0001
        /*0032*/ 	.short	0x0004
        /*0034*/ 	.byte	0x00, 0xf0, 0x11, 0x00


	//----- nvinfo : EIATTR_KPARAM_INFO
	.align		4
.L_13:
        /*0038*/ 	.byte	0x04, 0x17
        /*003a*/ 	.short	(.L_15 - .L_14)
.L_14:
        /*003c*/ 	.word	0x00000000
        /*0040*/ 	.short	0x0000
        /*0042*/ 	.short	0x0000
        /*0044*/ 	.byte	0x00, 0xf0, 0x11, 0x00


	//----- nvinfo : EIATTR_SPARSE_MMA_MASK
	.align		4
.L_15:
        /*0048*/ 	.byte	0x03, 0x50
        /*004a*/ 	.short	0x0000


	//----- nvinfo : EIATTR_MAXREG_COUNT
	.align		4
        /*004c*/ 	.byte	0x03, 0x1b
        /*004e*/ 	.short	0x00ff


	//----- nvinfo : EIATTR_MERCURY_ISA_VERSION
	.align		4
        /*0050*/ 	.byte	0x03, 0x5f
        /*0052*/ 	.short	0x0101


	//----- nvinfo : EIATTR_VRC_CTA_INIT_COUNT
	.align		4
        /*0054*/ 	.byte	0x02, 0x4a
	.zero		1
	.zero		1


	//----- nvinfo : EIATTR_EXIT_INSTR_OFFSETS
	.align		4
        /*0058*/ 	.byte	0x04, 0x1c
        /*005a*/ 	.short	(.L_17 - .L_16)


	//   ....[0]....
.L_16:
        /*005c*/ 	.word	0x00000070


	//   ....[1]....
        /*0060*/ 	.word	0x00000120


	//----- nvinfo : EIATTR_CBANK_PARAM_SIZE
	.align		4
.L_17:
        /*0064*/ 	.byte	0x03, 0x19
        /*0066*/ 	.short	0x0018


	//----- nvinfo : EIATTR_PARAM_CBANK
	.align		4
        /*0068*/ 	.byte	0x04, 0x0a
        /*006a*/ 	.short	(.L_19 - .L_18)
	.align		4
.L_18:
        /*006c*/ 	.word	index@(.nv.constant0._Z5saxpyifPKfPf)
        /*0070*/ 	.short	0x0380
        /*0072*/ 	.short	0x0018


	//----- nvinfo : EIATTR_SW_WAR
	.align		4
.L_19:
        /*0074*/ 	.byte	0x04, 0x36
        /*0076*/ 	.short	(.L_21 - .L_20)
.L_20:
        /*0078*/ 	.word	0x00000008
.L_21:


//--------------------- .nv.callgraph             --------------------------
	.section	.nv.callgraph,"",@"SHT_CUDA_CALLGRAPH"
	.align	4
	.sectionentsize	8
	.align		4
        /*0000*/ 	.word	0x00000000
	.align		4
        /*0004*/ 	.word	0xffffffff
	.align		4
        /*0008*/ 	.word	0x00000000
	.align		4
        /*000c*/ 	.word	0xfffffffe
	.align		4
        /*0010*/ 	.word	0x00000000
	.align		4
        /*0014*/ 	.word	0xfffffffd
	.align		4
        /*0018*/ 	.word	0x00000000
	.align		4
        /*001c*/ 	.word	0xfffffffc


//--------------------- .text._Z5saxpyifPKfPf     --------------------------
	.section	.text._Z5saxpyifPKfPf,"ax",@progbits
	.align	128
        .global         _Z5saxpyifPKfPf
        .type           _Z5saxpyifPKfPf,@function
        .size           _Z5saxpyifPKfPf,(.L_x_1 - _Z5saxpyifPKfPf)
        .other          _Z5saxpyifPKfPf,@"STO_CUDA_ENTRY STV_DEFAULT"
_Z5saxpyifPKfPf:
.text._Z5saxpyifPKfPf:
[----:B------:R-:W-:Y:S01]  /*0000*/  LDC R1, c[0x0][0x37c] ;  /* 0x0000df00ff017b82 */ /* 0x000fe20000000800 */
[----:B------:R-:W0:Y:S01]  /*0010*/  S2R R7, SR_TID.X ;  /* 0x0000000000077919 */ /* 0x000e220000002100 */
[----:B------:R-:W0:Y:S01]  /*0020*/  LDCU UR4, c[0x0][0x360] ;  /* 0x00006c00ff0477ac */ /* 0x000e220008000800 */
[----:B------:R-:W0:Y:S01]  /*0030*/  S2R R0, SR_CTAID.X ;  /* 0x0000000000007919 */ /* 0x000e220000002500 */
[----:B------:R-:W1:Y:S01]  /*0040*/  LDCU UR5, c[0x0][0x380] ;  /* 0x00007000ff0577ac */ /* 0x000e620008000800 */
[----:B0-----:R-:W-:-:S05]  /*0050*/  IMAD R7, R0, UR4, R7 ;  /* 0x0000000400077c24 */ /* 0x001fca000f8e0207 */
[----:B-1----:R-:W-:-:S13]  /*0060*/  ISETP.GE.AND P0, PT, R7, UR5, PT ;  /* 0x0000000507007c0c */ /* 0x002fda000bf06270 */
[----:B------:R-:W-:Y:S05]  /*0070*/  @P0 EXIT ;  /* 0x000000000000094d */ /* 0x000fea0003800000 */
[----:B------:R-:W0:Y:S01]  /*0080*/  LDC.64 R2, c[0x0][0x388] ;  /* 0x0000e200ff027b82 */ /* 0x000e220000000a00 */
[----:B------:R-:W1:Y:S01]  /*0090*/  LDCU.64 UR4, c[0x0][0x358] ;  /* 0x00006b00ff0477ac */ /* 0x000e620008000a00 */
[----:B------:R-:W2:Y:S06]  /*00a0*/  LDCU UR6, c[0x0][0x384] ;  /* 0x00007080ff0677ac */ /* 0x000eac0008000800 */
[----:B------:R-:W3:Y:S01]  /*00b0*/  LDC.64 R4, c[0x0][0x390] ;  /* 0x0000e400ff047b82 */ /* 0x000ee20000000a00 */
[----:B0-----:R-:W-:-:S06]  /*00c0*/  IMAD.WIDE R2, R7, 0x4, R2 ;  /* 0x0000000407027825 */ /* 0x001fcc00078e0202 */
[----:B-1----:R-:W2:Y:S01]  /*00d0*/  LDG.E R2, desc[UR4][R2.64] ;  /* 0x0000000402027981 */ /* 0x002ea2000c1e1900 */
[----:B---3--:R-:W-:-:S05]  /*00e0*/  IMAD.WIDE R4, R7, 0x4, R4 ;  /* 0x0000000407047825 */ /* 0x008fca00078e0204 */
[----:B------:R-:W2:Y:S02]  /*00f0*/  LDG.E R7, desc[UR4][R4.64] ;  /* 0x0000000404077981 */ /* 0x000ea4000c1e1900 */
[----:B--2---:R-:W-:-:S05]  /*0100*/  FFMA R7, R2, UR6, R7 ;  /* 0x0000000602077c23 */ /* 0x004fca0008000007 */
[----:B------:R-:W-:Y:S01]  /*0110*/  STG.E desc[UR4][R4.64], R7 ;  /* 0x0000000704007986 */ /* 0x000fe2000c101904 */
[----:B------:R-:W-:Y:S05]  /*0120*/  EXIT ;  /* 0x000000000000794d */ /* 0x000fea0003800000 */
.L_x_0:
[----:B------:R-:W-:-:S00]  /*0130*/  BRA `(.L_x_0) ;  /* 0xfffffffc00fc7947 */ /* 0x000fc0000383ffff */
[----:B------:R-:W-:-:S00]  /*0140*/  NOP ;  /* 0x0000000000007918 */ /* 0x000fc00000000000 */
        /* <DEDUP_REMOVED lines=11> */
.L_x_1:


//--------------------- .nv.shared.reserved.0     --------------------------
	.section	.nv.shared.reserved.0,"aw",@nobits
	.weak		__nv_reservedSMEM_offset_0_alias
	.size		__nv_reservedSMEM_offset_0_alias, 0, 64
	.other		__nv_reservedSMEM_offset_0_alias,@"STO_CUDA_RESERVED_SHARED STV_DEFAULT"
__nv_reservedSMEM_offset_0_alias:
	.zero		0
	.zero		64


//--------------------- .nv.constant0._Z5saxpyifPKfPf --------------------------
	.section	.nv.constant0._Z5saxpyifPKfPf,"a",@progbits
	.sectionflags	@""
	.align	4
.nv.constant0._Z5saxpyifPKfPf:
	.zero		920


//--------------------- SYMBOLS --------------------------

	.type		.nv.reservedSmem.offset0,@object
	.size		.nv.reservedSmem.offset0,0x4
